//
// Generated by NVIDIA NVVM Compiler
//
// Compiler Build ID: CL-36424714
// Cuda compilation tools, release 13.0, V13.0.88
// Based on NVVM 20.0.0
//

.version 9.0
.target sm_100
.address_size 64

	// .globl	_Z10transitioniiPPbS0_

.visible .entry _Z10transitioniiPPbS0_(
	.param .u32 _Z10transitioniiPPbS0__param_0,
	.param .u32 _Z10transitioniiPPbS0__param_1,
	.param .u64 .ptr .align 1 _Z10transitioniiPPbS0__param_2,
	.param .u64 .ptr .align 1 _Z10transitioniiPPbS0__param_3
)
{
	.reg .pred 	%p<13>;
	.reg .b16 	%rs<6>;
	.reg .b32 	%r<35>;
	.reg .b64 	%rd<31>;

	ld.param.u32 	%r12, [_Z10transitioniiPPbS0__param_0];
	ld.param.u32 	%r13, [_Z10transitioniiPPbS0__param_1];
	ld.param.u64 	%rd4, [_Z10transitioniiPPbS0__param_2];
	ld.param.u64 	%rd3, [_Z10transitioniiPPbS0__param_3];
	cvta.to.global.u64 	%rd1, %rd4;
	mov.u32 	%r15, %ctaid.x;
	mov.u32 	%r16, %ntid.x;
	mov.u32 	%r17, %tid.x;
	mad.lo.s32 	%r1, %r15, %r16, %r17;
	mov.u32 	%r18, %ctaid.y;
	mov.u32 	%r19, %ntid.y;
	mov.u32 	%r20, %tid.y;
	mad.lo.s32 	%r2, %r18, %r19, %r20;
	setp.eq.s32 	%p1, %r2, 0;
	mul.wide.s32 	%rd5, %r1, 8;
	add.s64 	%rd2, %rd1, %rd5;
	mov.b32 	%r31, 0;
	@%p1 bra 	$L__BB0_2;
	ld.global.u64 	%rd6, [%rd2];
	cvta.to.global.u64 	%rd7, %rd6;
	add.s32 	%r21, %r2, -1;
	cvt.u64.u32 	%rd8, %r21;
	add.s64 	%rd9, %rd7, %rd8;
	ld.global.u8 	%rs1, [%rd9];
	setp.ne.s16 	%p2, %rs1, 0;
	selp.u32 	%r31, 1, 0, %p2;
$L__BB0_2:
	add.s32 	%r23, %r13, -1;
	setp.ge.s32 	%p3, %r2, %r23;
	mov.b32 	%r32, 0;
	@%p3 bra 	$L__BB0_4;
	ld.global.u64 	%rd10, [%rd2];
	cvta.to.global.u64 	%rd11, %rd10;
	cvt.u64.u32 	%rd12, %r2;
	add.s64 	%rd13, %rd11, %rd12;
	ld.global.u8 	%rs2, [%rd13+1];
	setp.ne.s16 	%p4, %rs2, 0;
	selp.u32 	%r32, 1, 0, %p4;
$L__BB0_4:
	setp.lt.s32 	%p5, %r1, 1;
	mov.b32 	%r33, 0;
	@%p5 bra 	$L__BB0_6;
	add.s32 	%r25, %r1, -1;
	mul.wide.u32 	%rd14, %r25, 8;
	add.s64 	%rd15, %rd1, %rd14;
	ld.global.u64 	%rd16, [%rd15];
	cvta.to.global.u64 	%rd17, %rd16;
	cvt.u64.u32 	%rd18, %r2;
	add.s64 	%rd19, %rd17, %rd18;
	ld.global.u8 	%rs3, [%rd19];
	setp.ne.s16 	%p6, %rs3, 0;
	selp.u32 	%r33, 1, 0, %p6;
$L__BB0_6:
	add.s32 	%r27, %r12, -1;
	setp.ge.s32 	%p7, %r1, %r27;
	mov.b32 	%r34, 0;
	@%p7 bra 	$L__BB0_8;
	ld.global.u64 	%rd20, [%rd2+8];
	cvta.to.global.u64 	%rd21, %rd20;
	cvt.u64.u32 	%rd22, %r2;
	add.s64 	%rd23, %rd21, %rd22;
	ld.global.u8 	%rs4, [%rd23];
	setp.ne.s16 	%p8, %rs4, 0;
	selp.u32 	%r34, 1, 0, %p8;
$L__BB0_8:
	add.s32 	%r28, %r32, %r31;
	add.s32 	%r29, %r28, %r33;
	add.s32 	%r11, %r29, %r34;
	setp.ge.s32 	%p9, %r1, %r12;
	setp.ge.s32 	%p10, %r2, %r13;
	or.pred  	%p11, %p9, %p10;
	@%p11 bra 	$L__BB0_10;
	and.b32  	%r30, %r11, 14;
	setp.eq.s32 	%p12, %r30, 2;
	selp.u16 	%rs5, 1, 0, %p12;
	cvta.to.global.u64 	%rd24, %rd3;
	add.s64 	%rd26, %rd24, %rd5;
	ld.global.u64 	%rd27, [%rd26];
	cvta.to.global.u64 	%rd28, %rd27;
	cvt.u64.u32 	%rd29, %r2;
	add.s64 	%rd30, %rd28, %rd29;
	st.global.u8 	[%rd30], %rs5;
$L__BB0_10:
	ret;

}


// ===== COMPILED SASS (sm_100) =====

	.target	sm_100

	.elftype	@"ET_EXEC"


//--------------------- .note.nv.tkinfo           --------------------------
	.section	.note.nv.tkinfo,"",@"SHT_NOTE"
	.sectionflags	@"SHF_NOTE_NV_TKINFO"
	.tkinfo
        /*0018*/ 	.word	0x00000002
        /*0030*/ 	.string	""
        /*0030*/ 	.string	"ptxas"
        /*0030*/ 	.string	"Cuda compilation tools, release 13.0, V13.0.88"
        /*0030*/ 	.string	"Build cuda_13.0.r13.0/compiler.36424714_0"
        /*0030*/ 	.string	"-arch sm_100 -m 64 "



//--------------------- .note.nv.cuinfo           --------------------------
	.section	.note.nv.cuinfo,"",@"SHT_NOTE"
	.sectionflags	@"SHF_NOTE_NV_CUINFO"
        /*0018*/ 	.short	0x0002
        /*001a*/ 	.short	0x0064
        /*001c*/ 	.short	0x0082
	.zero		2


//--------------------- .nv.info                  --------------------------
	.section	.nv.info,"",@"SHT_CUDA_INFO"
	.align	4


	//----- nvinfo : EIATTR_REGCOUNT
	.align		4
        /*0000*/ 	.byte	0x04, 0x2f
        /*0002*/ 	.short	(.L_1 - .L_0)
	.align		4
.L_0:
        /*0004*/ 	.word	index@(_Z10transitioniiPPbS0_)
        /*0008*/ 	.word	0x00000012


	//----- nvinfo : EIATTR_FRAME_SIZE
	.align		4
.L_1:
        /*000c*/ 	.byte	0x04, 0x11
        /*000e*/ 	.short	(.L_3 - .L_2)
	.align		4
.L_2:
        /*0010*/ 	.word	index@(_Z10transitioniiPPbS0_)
        /*0014*/ 	.word	0x00000000


	//----- nvinfo : EIATTR_MIN_STACK_SIZE
	.align		4
.L_3:
        /*0018*/ 	.byte	0x04, 0x12
        /*001a*/ 	.short	(.L_5 - .L_4)
	.align		4
.L_4:
        /*001c*/ 	.word	index@(_Z10transitioniiPPbS0_)
        /*0020*/ 	.word	0x00000000
.L_5:


//--------------------- .nv.compat                --------------------------
	.section	.nv.compat,"",@"SHT_CUDA_COMPAT_INFO"
	.align	4
        /*0000*/ 	.byte	0x02, 0x09, 0x00, 0x00, 0x02, 0x02, 0x01, 0x00, 0x02, 0x05, 0x05, 0x00, 0x03, 0x07, 0x01, 0x01
        /*0010*/ 	.byte	0x02, 0x03, 0x00, 0x00, 0x02, 0x06, 0x01, 0x00, 0x04, 0x0b, 0x08, 0x00, 0x09, 0x00, 0x00, 0x00
        /*0020*/ 	.byte	0x00, 0x00, 0x00, 0x00


//--------------------- .nv.info._Z10transitioniiPPbS0_ --------------------------
	.section	.nv.info._Z10transitioniiPPbS0_,"",@"SHT_CUDA_INFO"
	.sectionflags	@""
	.align	4


	//----- nvinfo : EIATTR_CUDA_API_VERSION
	.align		4
        /*0000*/ 	.byte	0x04, 0x37
        /*0002*/ 	.short	(.L_7 - .L_6)
.L_6:
        /*0004*/ 	.word	0x00000082


	//----- nvinfo : EIATTR_KPARAM_INFO
	.align		4
.L_7:
        /*0008*/ 	.byte	0x04, 0x17
        /*000a*/ 	.short	(.L_9 - .L_8)
.L_8:
        /*000c*/ 	.word	0x00000000
        /*0010*/ 	.short	0x0003
        /*0012*/ 	.short	0x0010
        /*0014*/ 	.byte	0x00, 0xf5, 0x21, 0x00


	//----- nvinfo : EIATTR_KPARAM_INFO
	.align		4
.L_9:
        /*0018*/ 	.byte	0x04, 0x17
        /*001a*/ 	.short	(.L_11 - .L_10)
.L_10:
        /*001c*/ 	.word	0x00000000
        /*0020*/ 	.short	0x0002
        /*0022*/ 	.short	0x0008
        /*0024*/ 	.byte	0x00, 0xf5, 0x21, 0x00


	//----- nvinfo : EIATTR_KPARAM_INFO
	.align		4
.L_11:
        /*0028*/ 	.byte	0x04, 0x17
        /*002a*/ 	.short	(.L_13 - .L_12)
.L_12:
        /*002c*/ 	.word	0x00000000
        /*0030*/ 	.short	0x0001
        /*0032*/ 	.short	0x0004
        /*0034*/ 	.byte	0x00, 0xf0, 0x11, 0x00


	//----- nvinfo : EIATTR_KPARAM_INFO
	.align		4
.L_13:
        /*0038*/ 	.byte	0x04, 0x17
        /*003a*/ 	.short	(.L_15 - .L_14)
.L_14:
        /*003c*/ 	.word	0x00000000
        /*0040*/ 	.short	0x0000
        /*0042*/ 	.short	0x0000
        /*0044*/ 	.byte	0x00, 0xf0, 0x11, 0x00


	//----- nvinfo : EIATTR_SPARSE_MMA_MASK
	.align		4
.L_15:
        /*0048*/ 	.byte	0x03, 0x50
        /*004a*/ 	.short	0x0000


	//----- nvinfo : EIATTR_MAXREG_COUNT
	.align		4
        /*004c*/ 	.byte	0x03, 0x1b
        /*004e*/ 	.short	0x00ff


	//----- nvinfo : EIATTR_MERCURY_ISA_VERSION
	.align		4
        /*0050*/ 	.byte	0x03, 0x5f
        /*0052*/ 	.short	0x0101


	//----- nvinfo : EIATTR_VRC_CTA_INIT_COUNT
	.align		4
        /*0054*/ 	.byte	0x02, 0x4a
	.zero		1
	.zero		1


	//----- nvinfo : EIATTR_EXIT_INSTR_OFFSETS
	.align		4
        /*0058*/ 	.byte	0x04, 0x1c
        /*005a*/ 	.short	(.L_17 - .L_16)


	//   ....[0]....
.L_16:
        /*005c*/ 	.word	0x00000290


	//   ....[1]....
        /*0060*/ 	.word	0x000003f0


	//----- nvinfo : EIATTR_CBANK_PARAM_SIZE
	.align		4
.L_17:
        /*0064*/ 	.byte	0x03, 0x19
        /*0066*/ 	.short	0x0018


	//----- nvinfo : EIATTR_PARAM_CBANK
	.align		4
        /*0068*/ 	.byte	0x04, 0x0a
        /*006a*/ 	.short	(.L_19 - .L_18)
	.align		4
.L_18:
        /*006c*/ 	.word	index@(.nv.constant0._Z10transitioniiPPbS0_)
        /*0070*/ 	.short	0x0380
        /*0072*/ 	.short	0x0018


	//----- nvinfo : EIATTR_SW_WAR
	.align		4
.L_19:
        /*0074*/ 	.byte	0x04, 0x36
        /*0076*/ 	.short	(.L_21 - .L_20)
.L_20:
        /*0078*/ 	.word	0x00000008
.L_21:


//--------------------- .nv.callgraph             --------------------------
	.section	.nv.callgraph,"",@"SHT_CUDA_CALLGRAPH"
	.align	4
	.sectionentsize	8
	.align		4
        /*0000*/ 	.word	0x00000000
	.align		4
        /*0004*/ 	.word	0xffffffff
	.align		4
        /*0008*/ 	.word	0x00000000
	.align		4
        /*000c*/ 	.word	0xfffffffe
	.align		4
        /*0010*/ 	.word	0x00000000
	.align		4
        /*0014*/ 	.word	0xfffffffd
	.align		4
        /*0018*/ 	.word	0x00000000
	.align		4
        /*001c*/ 	.word	0xfffffffc


//--------------------- .text._Z10transitioniiPPbS0_ --------------------------
	.section	.text._Z10transitioniiPPbS0_,"ax",@progbits
	.align	128
        .global         _Z10transitioniiPPbS0_
        .type           _Z10transitioniiPPbS0_,@function
        .size           _Z10transitioniiPPbS0_,(.L_x_1 - _Z10transitioniiPPbS0_)
        .other          _Z10transitioniiPPbS0_,@"STO_CUDA_ENTRY STV_DEFAULT"
_Z10transitioniiPPbS0_:
.text._Z10transitioniiPPbS0_:
[----:B------:R-:W-:Y:S01]  /*0000*/  LDC R1, c[0x0][0x37c] ;  /* 0x0000df00ff017b82 */ /* 0x000fe20000000800 */
[----:B------:R-:W0:Y:S07]  /*0010*/  S2R R3, SR_TID.X ;  /* 0x0000000000037919 */ /* 0x000e2e0000002100 */
[----:B------:R-:W0:Y:S01]  /*0020*/  S2UR UR4, SR_CTAID.X ;  /* 0x00000000000479c3 */ /* 0x000e220000002500 */
[----:B------:R-:W1:Y:S01]  /*0030*/  LDCU UR8, c[0x0][0x384] ;  /* 0x00007080ff0877ac */ /* 0x000e620008000800 */
[----:B------:R-:W2:Y:S01]  /*0040*/  S2R R7, SR_TID.Y ;  /* 0x0000000000077919 */ /* 0x000ea20000002200 */
[----:B------:R-:W3:Y:S05]  /*0050*/  LDCU UR9, c[0x0][0x380] ;  /* 0x00007000ff0977ac */ /* 0x000eea0008000800 */
[----:B------:R-:W0:Y:S01]  /*0060*/  LDC R2, c[0x0][0x360] ;  /* 0x0000d800ff027b82 */ /* 0x000e220000000800 */
[----:B------:R-:W4:Y:S07]  /*0070*/  LDCU.64 UR6, c[0x0][0x358] ;  /* 0x00006b00ff0677ac */ /* 0x000f2e0008000a00 */
[----:B------:R-:W2:Y:S08]  /*0080*/  S2UR UR5, SR_CTAID.Y ;  /* 0x00000000000579c3 */ /* 0x000eb00000002600 */
[----:B------:R-:W2:Y:S08]  /*0090*/  LDC R0, c[0x0][0x364] ;  /* 0x0000d900ff007b82 */ /* 0x000eb00000000800 */
[----:B------:R-:W4:Y:S01]  /*00a0*/  LDC.64 R4, c[0x0][0x388] ;  /* 0x0000e200ff047b82 */ /* 0x000f220000000a00 */
[----:B0-----:R-:W-:Y:S01]  /*00b0*/  IMAD R2, R2, UR4, R3 ;  /* 0x0000000402027c24 */ /* 0x001fe2000f8e0203 */
[----:B-1----:R-:W-:-:S04]  /*00c0*/  UIADD3 UR4, UPT, UPT, UR8, -0x1, URZ ;  /* 0xffffffff08047890 */ /* 0x002fc8000fffe0ff */
[----:B------:R-:W-:Y:S01]  /*00d0*/  ISETP.GE.AND P3, PT, R2, 0x1, PT ;  /* 0x000000010200780c */ /* 0x000fe20003f66270 */
[----:B--2---:R-:W-:Y:S01]  /*00e0*/  IMAD R0, R0, UR5, R7 ;  /* 0x0000000500007c24 */ /* 0x004fe2000f8e0207 */
[----:B---3--:R-:W-:-:S11]  /*00f0*/  UIADD3 UR5, UPT, UPT, UR9, -0x1, URZ ;  /* 0xffffffff09057890 */ /* 0x008fd6000fffe0ff */
[----:B------:R-:W-:Y:S01]  /*0100*/  @P3 VIADD R9, R2, 0xffffffff ;  /* 0xffffffff02093836 */ /* 0x000fe20000000000 */
[C---:B------:R-:W-:Y:S02]  /*0110*/  ISETP.NE.AND P4, PT, R0.reuse, RZ, PT ;  /* 0x000000ff0000720c */ /* 0x040fe40003f85270 */
[----:B------:R-:W-:Y:S01]  /*0120*/  ISETP.GE.AND P1, PT, R0, UR4, PT ;  /* 0x0000000400007c0c */ /* 0x000fe2000bf26270 */
[----:B----4-:R-:W-:Y:S01]  /*0130*/  @P3 IMAD.WIDE.U32 R8, R9, 0x8, R4 ;  /* 0x0000000809083825 */ /* 0x010fe200078e0004 */
[----:B------:R-:W-:-:S03]  /*0140*/  ISETP.GE.AND P2, PT, R2, UR5, PT ;  /* 0x0000000502007c0c */ /* 0x000fc6000bf46270 */
[----:B------:R-:W-:Y:S02]  /*0150*/  IMAD.WIDE R4, R2, 0x8, R4 ;  /* 0x0000000802047825 */ /* 0x000fe400078e0204 */
[----:B------:R-:W2:Y:S04]  /*0160*/  @P3 LDG.E.64 R8, desc[UR6][R8.64] ;  /* 0x0000000608083981 */ /* 0x000ea8000c1e1b00 */
[----:B------:R-:W3:Y:S04]  /*0170*/  @P4 LDG.E.64 R6, desc[UR6][R4.64] ;  /* 0x0000000604064981 */ /* 0x000ee8000c1e1b00 */
[----:B------:R-:W4:Y:S04]  /*0180*/  @!P1 LDG.E.64 R12, desc[UR6][R4.64] ;  /* 0x00000006040c9981 */ /* 0x000f28000c1e1b00 */
[----:B------:R-:W4:Y:S01]  /*0190*/  @!P2 LDG.E.64 R10, desc[UR6][R4.64+0x8] ;  /* 0x00000806040aa981 */ /* 0x000f22000c1e1b00 */
[C---:B------:R-:W-:Y:S01]  /*01a0*/  @P4 VIADD R3, R0.reuse, 0xffffffff ;  /* 0xffffffff00034836 */ /* 0x040fe20000000000 */
[----:B--2---:R-:W-:-:S04]  /*01b0*/  @P3 IADD3 R14, P0, PT, R0, R8, RZ ;  /* 0x00000008000e3210 */ /* 0x004fc80007f1e0ff */
[----:B---3--:R-:W-:Y:S01]  /*01c0*/  @P4 IADD3 R6, P5, PT, R6, R3, RZ ;  /* 0x0000000306064210 */ /* 0x008fe20007fbe0ff */
[----:B------:R-:W-:Y:S01]  /*01d0*/  @P3 IMAD.X R15, RZ, RZ, R9, P0 ;  /* 0x000000ffff0f3224 */ /* 0x000fe200000e0609 */
[C---:B------:R-:W-:Y:S02]  /*01e0*/  ISETP.GE.AND P0, PT, R0.reuse, UR8, PT ;  /* 0x0000000800007c0c */ /* 0x040fe4000bf06270 */
[----:B----4-:R-:W-:Y:S01]  /*01f0*/  @!P1 IADD3 R12, P6, PT, R0, R12, RZ ;  /* 0x0000000c000c9210 */ /* 0x010fe20007fde0ff */
[----:B------:R-:W-:Y:S01]  /*0200*/  @P4 IMAD.X R7, RZ, RZ, R7, P5 ;  /* 0x000000ffff074224 */ /* 0x000fe200028e0607 */
[----:B------:R0:W5:Y:S01]  /*0210*/  @P3 LDG.E.U8 R14, desc[UR6][R14.64] ;  /* 0x000000060e0e3981 */ /* 0x000162000c1e1100 */
[----:B------:R-:W-:Y:S02]  /*0220*/  ISETP.GE.OR P0, PT, R2, UR9, P0 ;  /* 0x0000000902007c0c */ /* 0x000fe40008706670 */
[----:B------:R-:W-:Y:S01]  /*0230*/  @!P2 IADD3 R8, P5, PT, R0, R10, RZ ;  /* 0x0000000a0008a210 */ /* 0x000fe20007fbe0ff */
[----:B------:R-:W-:Y:S01]  /*0240*/  @!P1 IMAD.X R13, RZ, RZ, R13, P6 ;  /* 0x000000ffff0d9224 */ /* 0x000fe200030e060d */
[----:B------:R0:W5:Y:S03]  /*0250*/  @P4 LDG.E.U8 R6, desc[UR6][R6.64] ;  /* 0x0000000606064981 */ /* 0x000166000c1e1100 */
[----:B------:R-:W-:Y:S01]  /*0260*/  @!P2 IMAD.X R9, RZ, RZ, R11, P5 ;  /* 0x000000ffff09a224 */ /* 0x000fe200028e060b */
[----:B------:R0:W5:Y:S04]  /*0270*/  @!P1 LDG.E.U8 R12, desc[UR6][R12.64+0x1] ;  /* 0x000001060c0c9981 */ /* 0x000168000c1e1100 */
[----:B------:R0:W5:Y:S01]  /*0280*/  @!P2 LDG.E.U8 R8, desc[UR6][R8.64] ;  /* 0x000000060808a981 */ /* 0x000162000c1e1100 */
[----:B------:R-:W-:Y:S05]  /*0290*/  @P0 EXIT ;  /* 0x000000000000094d */ /* 0x000fea0003800000 */
[----:B------:R-:W1:Y:S02]  /*02a0*/  LDC.64 R4, c[0x0][0x390] ;  /* 0x0000e400ff047b82 */ /* 0x000e640000000a00 */
[----:B-1----:R-:W-:-:S06]  /*02b0*/  IMAD.WIDE R2, R2, 0x8, R4 ;  /* 0x0000000802027825 */ /* 0x002fcc00078e0204 */
[----:B------:R-:W2:Y:S01]  /*02c0*/  LDG.E.64 R2, desc[UR6][R2.64] ;  /* 0x0000000602027981 */ /* 0x000ea2000c1e1b00 */
[----:B-----5:R-:W-:Y:S02]  /*02d0*/  @P4 ISETP.NE.AND P6, PT, R6, RZ, PT ;  /* 0x000000ff0600420c */ /* 0x020fe40003fc5270 */
[----:B------:R-:W-:Y:S02]  /*02e0*/  CS2R R4, SRZ ;  /* 0x0000000000047805 */ /* 0x000fe4000001ff00 */
[----:B------:R-:W-:Y:S02]  /*02f0*/  @P3 ISETP.NE.AND P0, PT, R14, RZ, PT ;  /* 0x000000ff0e00320c */ /* 0x000fe40003f05270 */
[----:B0-----:R-:W-:Y:S02]  /*0300*/  CS2R R6, SRZ ;  /* 0x0000000000067805 */ /* 0x001fe4000001ff00 */
[----:B------:R-:W-:Y:S02]  /*0310*/  @!P1 ISETP.NE.AND P5, PT, R12, RZ, PT ;  /* 0x000000ff0c00920c */ /* 0x000fe40003fa5270 */
[----:B------:R-:W-:-:S02]  /*0320*/  @P4 SEL R4, RZ, 0x1, !P6 ;  /* 0x00000001ff044807 */ /* 0x000fc40007000000 */
[----:B------:R-:W-:Y:S02]  /*0330*/  @!P2 ISETP.NE.AND P4, PT, R8, RZ, PT ;  /* 0x000000ff0800a20c */ /* 0x000fe40003f85270 */
[----:B------:R-:W-:Y:S02]  /*0340*/  @!P1 SEL R5, RZ, 0x1, !P5 ;  /* 0x00000001ff059807 */ /* 0x000fe40006800000 */
[----:B------:R-:W-:Y:S02]  /*0350*/  @P3 SEL R6, RZ, 0x1, !P0 ;  /* 0x00000001ff063807 */ /* 0x000fe40004000000 */
[----:B------:R-:W-:Y:S02]  /*0360*/  @!P2 SEL R7, RZ, 0x1, !P4 ;  /* 0x00000001ff07a807 */ /* 0x000fe40006000000 */
[----:B------:R-:W-:-:S05]  /*0370*/  IADD3 R4, PT, PT, R6, R5, R4 ;  /* 0x0000000506047210 */ /* 0x000fca0007ffe004 */
[----:B------:R-:W-:-:S05]  /*0380*/  IMAD.IADD R4, R4, 0x1, R7 ;  /* 0x0000000104047824 */ /* 0x000fca00078e0207 */
[----:B------:R-:W-:-:S04]  /*0390*/  LOP3.LUT R4, R4, 0xe, RZ, 0xc0, !PT ;  /* 0x0000000e04047812 */ /* 0x000fc800078ec0ff */
[----:B------:R-:W-:-:S04]  /*03a0*/  ISETP.NE.AND P0, PT, R4, 0x2, PT ;  /* 0x000000020400780c */ /* 0x000fc80003f05270 */
[----:B------:R-:W-:Y:S02]  /*03b0*/  SEL R5, RZ, 0x1, P0 ;  /* 0x00000001ff057807 */ /* 0x000fe40000000000 */
[----:B--2---:R-:W-:-:S05]  /*03c0*/  IADD3 R2, P1, PT, R0, R2, RZ ;  /* 0x0000000200027210 */ /* 0x004fca0007f3e0ff */
[----:B------:R-:W-:-:S05]  /*03d0*/  IMAD.X R3, RZ, RZ, R3, P1 ;  /* 0x000000ffff037224 */ /* 0x000fca00008e0603 */
[----:B------:R-:W-:Y:S01]  /*03e0*/  STG.E.U8 desc[UR6][R2.64], R5 ;  /* 0x0000000502007986 */ /* 0x000fe2000c101106 */
[----:B------:R-:W-:Y:S05]  /*03f0*/  EXIT ;  /* 0x000000000000794d */ /* 0x000fea0003800000 */
.L_x_0:
[----:B------:R-:W-:-:S00]  /*0400*/  BRA `(.L_x_0) ;  /* 0xfffffffc00fc7947 */ /* 0x000fc0000383ffff */
[----:B------:R-:W-:-:S00]  /*0410*/  NOP ;  /* 0x0000000000007918 */ /* 0x000fc00000000000 */
        /* <DEDUP_REMOVED lines=14> */
.L_x_1:


//--------------------- .nv.shared.reserved.0     --------------------------
	.section	.nv.shared.reserved.0,"aw",@nobits
	.weak		__nv_reservedSMEM_offset_0_alias
	.size		__nv_reservedSMEM_offset_0_alias, 0, 64
	.other		__nv_reservedSMEM_offset_0_alias,@"STO_CUDA_RESERVED_SHARED STV_DEFAULT"
__nv_reservedSMEM_offset_0_alias:
	.zero		0
	.zero		64


//--------------------- .nv.constant0._Z10transitioniiPPbS0_ --------------------------
	.section	.nv.constant0._Z10transitioniiPPbS0_,"a",@progbits
	.sectionflags	@""
	.align	4
.nv.constant0._Z10transitioniiPPbS0_:
	.zero		920


//--------------------- SYMBOLS --------------------------

	.type		.nv.reservedSmem.offset0,@object
	.size		.nv.reservedSmem.offset0,0x4
